//
// Generated by NVIDIA NVVM Compiler
//
// Compiler Build ID: CL-36424714
// Cuda compilation tools, release 13.0, V13.0.88
// Based on NVVM 20.0.0
//

.version 9.0
.target sm_100
.address_size 64

	// .globl	_Z37Kernel_semi_implicit_time_integrationiiffPfS_P6float2S1_

.visible .entry _Z37Kernel_semi_implicit_time_integrationiiffPfS_P6float2S1_(
	.param .u32 _Z37Kernel_semi_implicit_time_integrationiiffPfS_P6float2S1__param_0,
	.param .u32 _Z37Kernel_semi_implicit_time_integrationiiffPfS_P6float2S1__param_1,
	.param .f32 _Z37Kernel_semi_implicit_time_integrationiiffPfS_P6float2S1__param_2,
	.param .f32 _Z37Kernel_semi_implicit_time_integrationiiffPfS_P6float2S1__param_3,
	.param .u64 .ptr .align 1 _Z37Kernel_semi_implicit_time_integrationiiffPfS_P6float2S1__param_4,
	.param .u64 .ptr .align 1 _Z37Kernel_semi_implicit_time_integrationiiffPfS_P6float2S1__param_5,
	.param .u64 .ptr .align 1 _Z37Kernel_semi_implicit_time_integrationiiffPfS_P6float2S1__param_6,
	.param .u64 .ptr .align 1 _Z37Kernel_semi_implicit_time_integrationiiffPfS_P6float2S1__param_7
)
{
	.reg .b32 	%r<11>;
	.reg .b32 	%f<19>;
	.reg .b64 	%rd<15>;
	.reg .b64 	%fd<10>;

	ld.param.u32 	%r1, [_Z37Kernel_semi_implicit_time_integrationiiffPfS_P6float2S1__param_0];
	ld.param.f32 	%f1, [_Z37Kernel_semi_implicit_time_integrationiiffPfS_P6float2S1__param_2];
	ld.param.f32 	%f2, [_Z37Kernel_semi_implicit_time_integrationiiffPfS_P6float2S1__param_3];
	ld.param.u64 	%rd1, [_Z37Kernel_semi_implicit_time_integrationiiffPfS_P6float2S1__param_4];
	ld.param.u64 	%rd2, [_Z37Kernel_semi_implicit_time_integrationiiffPfS_P6float2S1__param_5];
	ld.param.u64 	%rd3, [_Z37Kernel_semi_implicit_time_integrationiiffPfS_P6float2S1__param_6];
	ld.param.u64 	%rd4, [_Z37Kernel_semi_implicit_time_integrationiiffPfS_P6float2S1__param_7];
	cvta.to.global.u64 	%rd5, %rd4;
	cvta.to.global.u64 	%rd6, %rd3;
	cvta.to.global.u64 	%rd7, %rd2;
	cvta.to.global.u64 	%rd8, %rd1;
	mov.u32 	%r2, %ntid.x;
	mov.u32 	%r3, %ctaid.x;
	mov.u32 	%r4, %tid.x;
	mad.lo.s32 	%r5, %r2, %r3, %r4;
	mov.u32 	%r6, %ntid.y;
	mov.u32 	%r7, %ctaid.y;
	mov.u32 	%r8, %tid.y;
	mad.lo.s32 	%r9, %r6, %r7, %r8;
	mad.lo.s32 	%r10, %r1, %r9, %r5;
	mul.wide.s32 	%rd9, %r10, 4;
	add.s64 	%rd10, %rd8, %rd9;
	ld.global.f32 	%f3, [%rd10];
	mul.f32 	%f4, %f1, %f3;
	cvt.f64.f32 	%fd1, %f4;
	cvt.f64.f32 	%fd2, %f2;
	add.f64 	%fd3, %fd2, 0d3FF0000000000000;
	cvt.f64.f32 	%fd4, %f3;
	add.f64 	%fd5, %fd4, %fd4;
	sub.f64 	%fd6, %fd3, %fd5;
	add.s64 	%rd11, %rd7, %rd9;
	ld.global.f32 	%f5, [%rd11];
	cvt.f64.f32 	%fd7, %f5;
	add.f64 	%fd8, %fd6, %fd7;
	fma.rn.f64 	%fd9, %fd8, %fd1, 0d3FF0000000000000;
	cvt.rn.f32.f64 	%f6, %fd9;
	mul.wide.s32 	%rd12, %r10, 8;
	add.s64 	%rd13, %rd6, %rd12;
	ld.global.v2.f32 	{%f7, %f8}, [%rd13];
	add.s64 	%rd14, %rd5, %rd12;
	ld.global.v2.f32 	{%f9, %f10}, [%rd14];
	mul.f32 	%f11, %f4, %f9;
	sub.f32 	%f12, %f7, %f11;
	div.rn.f32 	%f13, %f12, %f6;
	st.global.f32 	[%rd13], %f13;
	ld.global.f32 	%f14, [%rd10];
	mul.f32 	%f15, %f1, %f14;
	mul.f32 	%f16, %f15, %f10;
	sub.f32 	%f17, %f8, %f16;
	div.rn.f32 	%f18, %f17, %f6;
	st.global.f32 	[%rd13+4], %f18;
	ret;

}


// ===== COMPILED SASS (sm_100) =====

	.target	sm_100

	.elftype	@"ET_EXEC"


//--------------------- .note.nv.tkinfo           --------------------------
	.section	.note.nv.tkinfo,"",@"SHT_NOTE"
	.sectionflags	@"SHF_NOTE_NV_TKINFO"
	.tkinfo
        /*0018*/ 	.word	0x00000002
        /*0030*/ 	.string	""
        /*0030*/ 	.string	"ptxas"
        /*0030*/ 	.string	"Cuda compilation tools, release 13.0, V13.0.88"
        /*0030*/ 	.string	"Build cuda_13.0.r13.0/compiler.36424714_0"
        /*0030*/ 	.string	"-arch sm_100 -m 64 "



//--------------------- .note.nv.cuinfo           --------------------------
	.section	.note.nv.cuinfo,"",@"SHT_NOTE"
	.sectionflags	@"SHF_NOTE_NV_CUINFO"
        /*0018*/ 	.short	0x0002
        /*001a*/ 	.short	0x0064
        /*001c*/ 	.short	0x0082
	.zero		2


//--------------------- .nv.info                  --------------------------
	.section	.nv.info,"",@"SHT_CUDA_INFO"
	.align	4


	//----- nvinfo : EIATTR_REGCOUNT
	.align		4
        /*0000*/ 	.byte	0x04, 0x2f
        /*0002*/ 	.short	(.L_1 - .L_0)
	.align		4
.L_0:
        /*0004*/ 	.word	index@(_Z37Kernel_semi_implicit_time_integrationiiffPfS_P6float2S1_)
        /*0008*/ 	.word	0x00000016


	//----- nvinfo : EIATTR_FRAME_SIZE
	.align		4
.L_1:
        /*000c*/ 	.byte	0x04, 0x11
        /*000e*/ 	.short	(.L_3 - .L_2)
	.align		4
.L_2:
        /*0010*/ 	.word	index@($__internal_0_$__cuda_sm3x_div_rn_noftz_f32_slowpath)
        /*0014*/ 	.word	0x00000000


	//----- nvinfo : EIATTR_FRAME_SIZE
	.align		4
.L_3:
        /*0018*/ 	.byte	0x04, 0x11
        /*001a*/ 	.short	(.L_5 - .L_4)
	.align		4
.L_4:
        /*001c*/ 	.word	index@(_Z37Kernel_semi_implicit_time_integrationiiffPfS_P6float2S1_)
        /*0020*/ 	.word	0x00000000


	//----- nvinfo : EIATTR_MIN_STACK_SIZE
	.align		4
.L_5:
        /*0024*/ 	.byte	0x04, 0x12
        /*0026*/ 	.short	(.L_7 - .L_6)
	.align		4
.L_6:
        /*0028*/ 	.word	index@(_Z37Kernel_semi_implicit_time_integrationiiffPfS_P6float2S1_)
        /*002c*/ 	.word	0x00000000
.L_7:


//--------------------- .nv.compat                --------------------------
	.section	.nv.compat,"",@"SHT_CUDA_COMPAT_INFO"
	.align	4
        /*0000*/ 	.byte	0x02, 0x09, 0x00, 0x00, 0x02, 0x02, 0x01, 0x00, 0x02, 0x05, 0x05, 0x00, 0x03, 0x07, 0x01, 0x01
        /*0010*/ 	.byte	0x02, 0x03, 0x00, 0x00, 0x02, 0x06, 0x01, 0x00, 0x04, 0x0b, 0x08, 0x00, 0x01, 0x00, 0x00, 0x00
        /*0020*/ 	.byte	0x00, 0x00, 0x00, 0x00


//--------------------- .nv.info._Z37Kernel_semi_implicit_time_integrationiiffPfS_P6float2S1_ --------------------------
	.section	.nv.info._Z37Kernel_semi_implicit_time_integrationiiffPfS_P6float2S1_,"",@"SHT_CUDA_INFO"
	.sectionflags	@""
	.align	4


	//----- nvinfo : EIATTR_CUDA_API_VERSION
	.align		4
        /*0000*/ 	.byte	0x04, 0x37
        /*0002*/ 	.short	(.L_9 - .L_8)
.L_8:
        /*0004*/ 	.word	0x00000082


	//----- nvinfo : EIATTR_KPARAM_INFO
	.align		4
.L_9:
        /*0008*/ 	.byte	0x04, 0x17
        /*000a*/ 	.short	(.L_11 - .L_10)
.L_10:
        /*000c*/ 	.word	0x00000000
        /*0010*/ 	.short	0x0007
        /*0012*/ 	.short	0x0028
        /*0014*/ 	.byte	0x00, 0xf5, 0x21, 0x00


	//----- nvinfo : EIATTR_KPARAM_INFO
	.align		4
.L_11:
        /*0018*/ 	.byte	0x04, 0x17
        /*001a*/ 	.short	(.L_13 - .L_12)
.L_12:
        /*001c*/ 	.word	0x00000000
        /*0020*/ 	.short	0x0006
        /*0022*/ 	.short	0x0020
        /*0024*/ 	.byte	0x00, 0xf5, 0x21, 0x00


	//----- nvinfo : EIATTR_KPARAM_INFO
	.align		4
.L_13:
        /*0028*/ 	.byte	0x04, 0x17
        /*002a*/ 	.short	(.L_15 - .L_14)
.L_14:
        /*002c*/ 	.word	0x00000000
        /*0030*/ 	.short	0x0005
        /*0032*/ 	.short	0x0018
        /*0034*/ 	.byte	0x00, 0xf5, 0x21, 0x00


	//----- nvinfo : EIATTR_KPARAM_INFO
	.align		4
.L_15:
        /*0038*/ 	.byte	0x04, 0x17
        /*003a*/ 	.short	(.L_17 - .L_16)
.L_16:
        /*003c*/ 	.word	0x00000000
        /*0040*/ 	.short	0x0004
        /*0042*/ 	.short	0x0010
        /*0044*/ 	.byte	0x00, 0xf5, 0x21, 0x00


	//----- nvinfo : EIATTR_KPARAM_INFO
	.align		4
.L_17:
        /*0048*/ 	.byte	0x04, 0x17
        /*004a*/ 	.short	(.L_19 - .L_18)
.L_18:
        /*004c*/ 	.word	0x00000000
        /*0050*/ 	.short	0x0003
        /*0052*/ 	.short	0x000c
        /*0054*/ 	.byte	0x00, 0xf0, 0x11, 0x00


	//----- nvinfo : EIATTR_KPARAM_INFO
	.align		4
.L_19:
        /*0058*/ 	.byte	0x04, 0x17
        /*005a*/ 	.short	(.L_21 - .L_20)
.L_20:
        /*005c*/ 	.word	0x00000000
        /*0060*/ 	.short	0x0002
        /*0062*/ 	.short	0x0008
        /*0064*/ 	.byte	0x00, 0xf0, 0x11, 0x00


	//----- nvinfo : EIATTR_KPARAM_INFO
	.align		4
.L_21:
        /*0068*/ 	.byte	0x04, 0x17
        /*006a*/ 	.short	(.L_23 - .L_22)
.L_22:
        /*006c*/ 	.word	0x00000000
        /*0070*/ 	.short	0x0001
        /*0072*/ 	.short	0x0004
        /*0074*/ 	.byte	0x00, 0xf0, 0x11, 0x00


	//----- nvinfo : EIATTR_KPARAM_INFO
	.align		4
.L_23:
        /*0078*/ 	.byte	0x04, 0x17
        /*007a*/ 	.short	(.L_25 - .L_24)
.L_24:
        /*007c*/ 	.word	0x00000000
        /*0080*/ 	.short	0x0000
        /*0082*/ 	.short	0x0000
        /*0084*/ 	.byte	0x00, 0xf0, 0x11, 0x00


	//----- nvinfo : EIATTR_SPARSE_MMA_MASK
	.align		4
.L_25:
        /*0088*/ 	.byte	0x03, 0x50
        /*008a*/ 	.short	0x0000


	//----- nvinfo : EIATTR_MAXREG_COUNT
	.align		4
        /*008c*/ 	.byte	0x03, 0x1b
        /*008e*/ 	.short	0x00ff


	//----- nvinfo : EIATTR_MERCURY_ISA_VERSION
	.align		4
        /*0090*/ 	.byte	0x03, 0x5f
        /*0092*/ 	.short	0x0101


	//----- nvinfo : EIATTR_VRC_CTA_INIT_COUNT
	.align		4
        /*0094*/ 	.byte	0x02, 0x4a
	.zero		1
	.zero		1


	//----- nvinfo : EIATTR_EXIT_INSTR_OFFSETS
	.align		4
        /*0098*/ 	.byte	0x04, 0x1c
        /*009a*/ 	.short	(.L_27 - .L_26)


	//   ....[0]....
.L_26:
        /*009c*/ 	.word	0x00000460


	//----- nvinfo : EIATTR_CRS_STACK_SIZE
	.align		4
.L_27:
        /*00a0*/ 	.byte	0x04, 0x1e
        /*00a2*/ 	.short	(.L_29 - .L_28)
.L_28:
        /*00a4*/ 	.word	0x00000000


	//----- nvinfo : EIATTR_CBANK_PARAM_SIZE
	.align		4
.L_29:
        /*00a8*/ 	.byte	0x03, 0x19
        /*00aa*/ 	.short	0x0030


	//----- nvinfo : EIATTR_PARAM_CBANK
	.align		4
        /*00ac*/ 	.byte	0x04, 0x0a
        /*00ae*/ 	.short	(.L_31 - .L_30)
	.align		4
.L_30:
        /*00b0*/ 	.word	index@(.nv.constant0._Z37Kernel_semi_implicit_time_integrationiiffPfS_P6float2S1_)
        /*00b4*/ 	.short	0x0380
        /*00b6*/ 	.short	0x0030


	//----- nvinfo : EIATTR_SW_WAR
	.align		4
.L_31:
        /*00b8*/ 	.byte	0x04, 0x36
        /*00ba*/ 	.short	(.L_33 - .L_32)
.L_32:
        /*00bc*/ 	.word	0x00000008
.L_33:


//--------------------- .nv.callgraph             --------------------------
	.section	.nv.callgraph,"",@"SHT_CUDA_CALLGRAPH"
	.align	4
	.sectionentsize	8
	.align		4
        /*0000*/ 	.word	0x00000000
	.align		4
        /*0004*/ 	.word	0xffffffff
	.align		4
        /*0008*/ 	.word	0x00000000
	.align		4
        /*000c*/ 	.word	0xfffffffe
	.align		4
        /*0010*/ 	.word	0x00000000
	.align		4
        /*0014*/ 	.word	0xfffffffd
	.align		4
        /*0018*/ 	.word	0x00000000
	.align		4
        /*001c*/ 	.word	0xfffffffc


//--------------------- .text._Z37Kernel_semi_implicit_time_integrationiiffPfS_P6float2S1_ --------------------------
	.section	.text._Z37Kernel_semi_implicit_time_integrationiiffPfS_P6float2S1_,"ax",@progbits
	.align	128
        .global         _Z37Kernel_semi_implicit_time_integrationiiffPfS_P6float2S1_
        .type           _Z37Kernel_semi_implicit_time_integrationiiffPfS_P6float2S1_,@function
        .size           _Z37Kernel_semi_implicit_time_integrationiiffPfS_P6float2S1_,(.L_x_16 - _Z37Kernel_semi_implicit_time_integrationiiffPfS_P6float2S1_)
        .other          _Z37Kernel_semi_implicit_time_integrationiiffPfS_P6float2S1_,@"STO_CUDA_ENTRY STV_DEFAULT"
_Z37Kernel_semi_implicit_time_integrationiiffPfS_P6float2S1_:
.text._Z37Kernel_semi_implicit_time_integrationiiffPfS_P6float2S1_:
[----:B------:R-:W-:Y:S01]  /*0000*/  LDC R1, c[0x0][0x37c] ;  /* 0x0000df00ff017b82 */ /* 0x000fe20000000800 */
[----:B------:R-:W0:Y:S01]  /*0010*/  S2R R0, SR_CTAID.X ;  /* 0x0000000000007919 */ /* 0x000e220000002500 */
[----:B------:R-:W0:Y:S06]  /*0020*/  LDCU UR6, c[0x0][0x360] ;  /* 0x00006c00ff0677ac */ /* 0x000e2c0008000800 */
[----:B------:R-:W1:Y:S01]  /*0030*/  LDC.64 R6, c[0x0][0x390] ;  /* 0x0000e400ff067b82 */ /* 0x000e620000000a00 */
[----:B------:R-:W0:Y:S01]  /*0040*/  S2R R3, SR_TID.X ;  /* 0x0000000000037919 */ /* 0x000e220000002100 */
[----:B------:R-:W2:Y:S01]  /*0050*/  LDCU UR7, c[0x0][0x364] ;  /* 0x00006c80ff0777ac */ /* 0x000ea20008000800 */
[----:B------:R-:W2:Y:S01]  /*0060*/  S2R R2, SR_CTAID.Y ;  /* 0x0000000000027919 */ /* 0x000ea20000002600 */
[----:B------:R-:W3:Y:S04]  /*0070*/  LDCU UR8, c[0x0][0x380] ;  /* 0x00007000ff0877ac */ /* 0x000ee80008000800 */
[----:B------:R-:W4:Y:S01]  /*0080*/  LDC.64 R14, c[0x0][0x398] ;  /* 0x0000e600ff0e7b82 */ /* 0x000f220000000a00 */
[----:B------:R-:W2:Y:S01]  /*0090*/  S2R R5, SR_TID.Y ;  /* 0x0000000000057919 */ /* 0x000ea20000002200 */
[----:B------:R-:W5:Y:S06]  /*00a0*/  LDCU.64 UR4, c[0x0][0x358] ;  /* 0x00006b00ff0477ac */ /* 0x000f6c0008000a00 */
[----:B------:R-:W4:Y:S01]  /*00b0*/  LDC.64 R10, c[0x0][0x3a8] ;  /* 0x0000ea00ff0a7b82 */ /* 0x000f220000000a00 */
[----:B0-----:R-:W-:-:S02]  /*00c0*/  IMAD R0, R0, UR6, R3 ;  /* 0x0000000600007c24 */ /* 0x001fc4000f8e0203 */
[----:B--2---:R-:W-:Y:S01]  /*00d0*/  IMAD R3, R2, UR7, R5 ;  /* 0x0000000702037c24 */ /* 0x004fe2000f8e0205 */
[----:B------:R-:W0:Y:S04]  /*00e0*/  LDCU.64 UR6, c[0x0][0x388] ;  /* 0x00007100ff0677ac */ /* 0x000e280008000a00 */
[----:B------:R-:W2:Y:S01]  /*00f0*/  LDC.64 R4, c[0x0][0x3a0] ;  /* 0x0000e800ff047b82 */ /* 0x000ea20000000a00 */
[----:B---3--:R-:W-:-:S04]  /*0100*/  IMAD R3, R3, UR8, R0 ;  /* 0x0000000803037c24 */ /* 0x008fc8000f8e0200 */
[----:B-1----:R-:W-:-:S05]  /*0110*/  IMAD.WIDE R6, R3, 0x4, R6 ;  /* 0x0000000403067825 */ /* 0x002fca00078e0206 */
[----:B-----5:R-:W3:Y:S01]  /*0120*/  LDG.E R0, desc[UR4][R6.64] ;  /* 0x0000000406007981 */ /* 0x020ee2000c1e1900 */
[----:B----4-:R-:W-:-:S06]  /*0130*/  IMAD.WIDE R14, R3, 0x4, R14 ;  /* 0x00000004030e7825 */ /* 0x010fcc00078e020e */
[----:B------:R-:W4:Y:S01]  /*0140*/  LDG.E R14, desc[UR4][R14.64] ;  /* 0x000000040e0e7981 */ /* 0x000f22000c1e1900 */
[----:B------:R-:W-:-:S04]  /*0150*/  IMAD.WIDE R10, R3, 0x8, R10 ;  /* 0x00000008030a7825 */ /* 0x000fc800078e020a */
[----:B--2---:R-:W-:Y:S02]  /*0160*/  IMAD.WIDE R4, R3, 0x8, R4 ;  /* 0x0000000803047825 */ /* 0x004fe400078e0204 */
[----:B------:R-:W2:Y:S04]  /*0170*/  LDG.E.64 R10, desc[UR4][R10.64] ;  /* 0x000000040a0a7981 */ /* 0x000ea8000c1e1b00 */
[----:B------:R-:W2:Y:S01]  /*0180*/  LDG.E.64 R8, desc[UR4][R4.64] ;  /* 0x0000000404087981 */ /* 0x000ea2000c1e1b00 */
[----:B0-----:R-:W0:Y:S02]  /*0190*/  F2F.F64.F32 R2, UR7 ;  /* 0x0000000700027d10 */ /* 0x001e240008201800 */
[----:B0-----:R-:W-:Y:S01]  /*01a0*/  DADD R2, R2, 1 ;  /* 0x3ff0000002027429 */ /* 0x001fe20000000000 */
[----:B------:R-:W-:Y:S05]  /*01b0*/  BSSY.RECONVERGENT B0, `(.L_x_0) ;  /* 0x0000016000007945 */ /* 0x000fea0003800200 */
[----:B---3--:R-:W0:Y:S01]  /*01c0*/  F2F.F64.F32 R12, R0 ;  /* 0x00000000000c7310 */ /* 0x008e220000201800 */
[----:B------:R-:W-:-:S07]  /*01d0*/  FMUL R17, R0, UR6 ;  /* 0x0000000600117c20 */ /* 0x000fce0008400000 */
[----:B----4-:R-:W1:Y:S01]  /*01e0*/  F2F.F64.F32 R14, R14 ;  /* 0x0000000e000e7310 */ /* 0x010e620000201800 */
[----:B0-----:R-:W-:-:S08]  /*01f0*/  DADD R12, R12, R12 ;  /* 0x000000000c0c7229 */ /* 0x001fd0000000000c */
[----:B------:R-:W-:Y:S01]  /*0200*/  DADD R12, R2, -R12 ;  /* 0x00000000020c7229 */ /* 0x000fe2000000080c */
[----:B------:R-:W0:Y:S07]  /*0210*/  F2F.F64.F32 R2, R17 ;  /* 0x0000001100027310 */ /* 0x000e2e0000201800 */
[----:B-1----:R-:W-:-:S08]  /*0220*/  DADD R12, R12, R14 ;  /* 0x000000000c0c7229 */ /* 0x002fd0000000000e */
[----:B0-----:R-:W-:-:S10]  /*0230*/  DFMA R2, R2, R12, 1 ;  /* 0x3ff000000202742b */ /* 0x001fd4000000000c */
[----:B------:R-:W0:Y:S01]  /*0240*/  F2F.F32.F64 R3, R2 ;  /* 0x0000000200037310 */ /* 0x000e220000301000 */
[----:B--2---:R-:W-:-:S07]  /*0250*/  FFMA R0, -R17, R10, R8 ;  /* 0x0000000a11007223 */ /* 0x004fce0000000108 */
[----:B0-----:R-:W0:Y:S08]  /*0260*/  MUFU.RCP R12, R3 ;  /* 0x00000003000c7308 */ /* 0x001e300000001000 */
[----:B------:R-:W1:Y:S01]  /*0270*/  FCHK P0, R0, R3 ;  /* 0x0000000300007302 */ /* 0x000e620000000000 */
[----:B0-----:R-:W-:-:S04]  /*0280*/  FFMA R13, -R3, R12, 1 ;  /* 0x3f800000030d7423 */ /* 0x001fc8000000010c */
[----:B------:R-:W-:-:S04]  /*0290*/  FFMA R13, R12, R13, R12 ;  /* 0x0000000d0c0d7223 */ /* 0x000fc8000000000c */
[----:B------:R-:W-:-:S04]  /*02a0*/  FFMA R8, R0, R13, RZ ;  /* 0x0000000d00087223 */ /* 0x000fc800000000ff */
[----:B------:R-:W-:-:S04]  /*02b0*/  FFMA R10, -R3, R8, R0 ;  /* 0x00000008030a7223 */ /* 0x000fc80000000100 */
[----:B------:R-:W-:Y:S01]  /*02c0*/  FFMA R13, R13, R10, R8 ;  /* 0x0000000a0d0d7223 */ /* 0x000fe20000000008 */
[----:B-1----:R-:W-:Y:S06]  /*02d0*/  @!P0 BRA `(.L_x_1) ;  /* 0x00000000000c8947 */ /* 0x002fec0003800000 */
[----:B------:R-:W-:-:S07]  /*02e0*/  MOV R2, 0x300 ;  /* 0x0000030000027802 */ /* 0x000fce0000000f00 */
[----:B------:R-:W-:Y:S05]  /*02f0*/  CALL.REL.NOINC `($__internal_0_$__cuda_sm3x_div_rn_noftz_f32_slowpath) ;  /* 0x00000000005c7944 */ /* 0x000fea0003c00000 */
[----:B------:R-:W-:-:S07]  /*0300*/  IMAD.MOV.U32 R13, RZ, RZ, R0 ;  /* 0x000000ffff0d7224 */ /* 0x000fce00078e0000 */
.L_x_1:
[----:B------:R-:W-:Y:S05]  /*0310*/  BSYNC.RECONVERGENT B0 ;  /* 0x0000000000007941 */ /* 0x000fea0003800200 */
.L_x_0:
[----:B------:R0:W-:Y:S01]  /*0320*/  STG.E desc[UR4][R4.64], R13 ;  /* 0x0000000d04007986 */ /* 0x0001e2000c101904 */
[----:B------:R-:W1:Y:S03]  /*0330*/  LDCU UR6, c[0x0][0x388] ;  /* 0x00007100ff0677ac */ /* 0x000e660008000800 */
[----:B------:R-:W1:Y:S01]  /*0340*/  LDG.E R6, desc[UR4][R6.64] ;  /* 0x0000000406067981 */ /* 0x000e62000c1e1900 */
[----:B------:R-:W2:Y:S01]  /*0350*/  MUFU.RCP R8, R3 ;  /* 0x0000000300087308 */ /* 0x000ea20000001000 */
[----:B------:R-:W-:Y:S01]  /*0360*/  BSSY.RECONVERGENT B0, `(.L_x_2) ;  /* 0x000000e000007945 */ /* 0x000fe20003800200 */
[----:B--2---:R-:W-:Y:S01]  /*0370*/  FFMA R15, -R3, R8, 1 ;  /* 0x3f800000030f7423 */ /* 0x004fe20000000108 */
[----:B-1----:R-:W-:-:S04]  /*0380*/  FMUL R0, R6, UR6 ;  /* 0x0000000606007c20 */ /* 0x002fc80008400000 */
[----:B------:R-:W-:Y:S01]  /*0390*/  FFMA R2, R11, -R0, R9 ;  /* 0x800000000b027223 */ /* 0x000fe20000000009 */
[----:B------:R-:W-:-:S03]  /*03a0*/  FFMA R0, R8, R15, R8 ;  /* 0x0000000f08007223 */ /* 0x000fc60000000008 */
[----:B------:R-:W1:Y:S01]  /*03b0*/  FCHK P0, R2, R3 ;  /* 0x0000000302007302 */ /* 0x000e620000000000 */
[----:B------:R-:W-:-:S04]  /*03c0*/  FFMA R9, R0, R2, RZ ;  /* 0x0000000200097223 */ /* 0x000fc800000000ff */
[----:B------:R-:W-:-:S04]  /*03d0*/  FFMA R8, -R3, R9, R2 ;  /* 0x0000000903087223 */ /* 0x000fc80000000102 */
[----:B------:R-:W-:Y:S01]  /*03e0*/  FFMA R9, R0, R8, R9 ;  /* 0x0000000800097223 */ /* 0x000fe20000000009 */
[----:B01----:R-:W-:Y:S06]  /*03f0*/  @!P0 BRA `(.L_x_3) ;  /* 0x0000000000108947 */ /* 0x003fec0003800000 */
[----:B------:R-:W-:Y:S01]  /*0400*/  IMAD.MOV.U32 R0, RZ, RZ, R2 ;  /* 0x000000ffff007224 */ /* 0x000fe200078e0002 */
[----:B------:R-:W-:-:S07]  /*0410*/  MOV R2, 0x430 ;  /* 0x0000043000027802 */ /* 0x000fce0000000f00 */
[----:B------:R-:W-:Y:S05]  /*0420*/  CALL.REL.NOINC `($__internal_0_$__cuda_sm3x_div_rn_noftz_f32_slowpath) ;  /* 0x0000000000107944 */ /* 0x000fea0003c00000 */
[----:B------:R-:W-:-:S07]  /*0430*/  IMAD.MOV.U32 R9, RZ, RZ, R0 ;  /* 0x000000ffff097224 */ /* 0x000fce00078e0000 */
.L_x_3:
[----:B------:R-:W-:Y:S05]  /*0440*/  BSYNC.RECONVERGENT B0 ;  /* 0x0000000000007941 */ /* 0x000fea0003800200 */
.L_x_2:
[----:B------:R-:W-:Y:S01]  /*0450*/  STG.E desc[UR4][R4.64+0x4], R9 ;  /* 0x0000040904007986 */ /* 0x000fe2000c101904 */
[----:B------:R-:W-:Y:S05]  /*0460*/  EXIT ;  /* 0x000000000000794d */ /* 0x000fea0003800000 */
        .weak           $__internal_0_$__cuda_sm3x_div_rn_noftz_f32_slowpath
        .type           $__internal_0_$__cuda_sm3x_div_rn_noftz_f32_slowpath,@function
        .size           $__internal_0_$__cuda_sm3x_div_rn_noftz_f32_slowpath,(.L_x_16 - $__internal_0_$__cuda_sm3x_div_rn_noftz_f32_slowpath)
$__internal_0_$__cuda_sm3x_div_rn_noftz_f32_slowpath:
[--C-:B------:R-:W-:Y:S01]  /*0470*/  SHF.R.U32.HI R10, RZ, 0x17, R3.reuse ;  /* 0x00000017ff0a7819 */ /* 0x100fe20000011603 */
[----:B------:R-:W-:Y:S01]  /*0480*/  BSSY.RECONVERGENT B1, `(.L_x_4) ;  /* 0x0000063000017945 */ /* 0x000fe20003800200 */
[----:B------:R-:W-:Y:S01]  /*0490*/  SHF.R.U32.HI R8, RZ, 0x17, R0 ;  /* 0x00000017ff087819 */ /* 0x000fe20000011600 */
[----:B------:R-:W-:Y:S01]  /*04a0*/  IMAD.MOV.U32 R13, RZ, RZ, R3 ;  /* 0x000000ffff0d7224 */ /* 0x000fe200078e0003 */
[----:B------:R-:W-:Y:S02]  /*04b0*/  LOP3.LUT R10, R10, 0xff, RZ, 0xc0, !PT ;  /* 0x000000ff0a0a7812 */ /* 0x000fe400078ec0ff */
[----:B------:R-:W-:-:S03]  /*04c0*/  LOP3.LUT R16, R8, 0xff, RZ, 0xc0, !PT ;  /* 0x000000ff08107812 */ /* 0x000fc600078ec0ff */
[----:B------:R-:W-:Y:S01]  /*04d0*/  VIADD R14, R10, 0xffffffff ;  /* 0xffffffff0a0e7836 */ /* 0x000fe20000000000 */
[----:B------:R-:W-:-:S04]  /*04e0*/  IADD3 R12, PT, PT, R16, -0x1, RZ ;  /* 0xffffffff100c7810 */ /* 0x000fc80007ffe0ff */
[----:B------:R-:W-:-:S04]  /*04f0*/  ISETP.GT.U32.AND P0, PT, R14, 0xfd, PT ;  /* 0x000000fd0e00780c */ /* 0x000fc80003f04070 */
[----:B------:R-:W-:-:S13]  /*0500*/  ISETP.GT.U32.OR P0, PT, R12, 0xfd, P0 ;  /* 0x000000fd0c00780c */ /* 0x000fda0000704470 */
[----:B------:R-:W-:Y:S01]  /*0510*/  @!P0 IMAD.MOV.U32 R8, RZ, RZ, RZ ;  /* 0x000000ffff088224 */ /* 0x000fe200078e00ff */
[----:B------:R-:W-:Y:S06]  /*0520*/  @!P0 BRA `(.L_x_5) ;  /* 0x00000000005c8947 */ /* 0x000fec0003800000 */
[----:B------:R-:W-:Y:S02]  /*0530*/  FSETP.GTU.FTZ.AND P0, PT, |R0|, +INF , PT ;  /* 0x7f8000000000780b */ /* 0x000fe40003f1c200 */
[----:B------:R-:W-:-:S04]  /*0540*/  FSETP.GTU.FTZ.AND P1, PT, |R3|, +INF , PT ;  /* 0x7f8000000300780b */ /* 0x000fc80003f3c200 */
[----:B------:R-:W-:-:S13]  /*0550*/  PLOP3.LUT P0, PT, P0, P1, PT, 0xf8, 0x8f ;  /* 0x00000000008f781c */ /* 0x000fda0000703f70 */
[----:B------:R-:W-:Y:S05]  /*0560*/  @P0 BRA `(.L_x_6) ;  /* 0x00000004004c0947 */ /* 0x000fea0003800000 */
[----:B------:R-:W-:-:S13]  /*0570*/  LOP3.LUT P0, RZ, R13, 0x7fffffff, R0, 0xc8, !PT ;  /* 0x7fffffff0dff7812 */ /* 0x000fda000780c800 */
[----:B------:R-:W-:Y:S05]  /*0580*/  @!P0 BRA `(.L_x_7) ;  /* 0x00000004003c8947 */ /* 0x000fea0003800000 */
[C---:B------:R-:W-:Y:S02]  /*0590*/  FSETP.NEU.FTZ.AND P2, PT, |R0|.reuse, +INF , PT ;  /* 0x7f8000000000780b */ /* 0x040fe40003f5d200 */
[----:B------:R-:W-:Y:S02]  /*05a0*/  FSETP.NEU.FTZ.AND P1, PT, |R3|, +INF , PT ;  /* 0x7f8000000300780b */ /* 0x000fe40003f3d200 */
[----:B------:R-:W-:-:S11]  /*05b0*/  FSETP.NEU.FTZ.AND P0, PT, |R0|, +INF , PT ;  /* 0x7f8000000000780b */ /* 0x000fd60003f1d200 */
[----:B------:R-:W-:Y:S05]  /*05c0*/  @!P1 BRA !P2, `(.L_x_7) ;  /* 0x00000004002c9947 */ /* 0x000fea0005000000 */
[----:B------:R-:W-:-:S04]  /*05d0*/  LOP3.LUT P2, RZ, R0, 0x7fffffff, RZ, 0xc0, !PT ;  /* 0x7fffffff00ff7812 */ /* 0x000fc8000784c0ff */
[----:B------:R-:W-:-:S13]  /*05e0*/  PLOP3.LUT P1, PT, P1, P2, PT, 0x2f, 0xf2 ;  /* 0x0000000000f2781c */ /* 0x000fda0000f24577 */
[----:B------:R-:W-:Y:S05]  /*05f0*/  @P1 BRA `(.L_x_8) ;  /* 0x0000000400181947 */ /* 0x000fea0003800000 */
[----:B------:R-:W-:-:S04]  /*0600*/  LOP3.LUT P1, RZ, R13, 0x7fffffff, RZ, 0xc0, !PT ;  /* 0x7fffffff0dff7812 */ /* 0x000fc8000782c0ff */
[----:B------:R-:W-:-:S13]  /*0610*/  PLOP3.LUT P0, PT, P0, P1, PT, 0x2f, 0xf2 ;  /* 0x0000000000f2781c */ /* 0x000fda0000702577 */
[----:B------:R-:W-:Y:S05]  /*0620*/  @P0 BRA `(.L_x_9) ;  /* 0x0000000400000947 */ /* 0x000fea0003800000 */
[----:B------:R-:W-:Y:S02]  /*0630*/  ISETP.GE.AND P0, PT, R12, RZ, PT ;  /* 0x000000ff0c00720c */ /* 0x000fe40003f06270 */
[----:B------:R-:W-:-:S11]  /*0640*/  ISETP.GE.AND P1, PT, R14, RZ, PT ;  /* 0x000000ff0e00720c */ /* 0x000fd60003f26270 */
[----:B------:R-:W-:Y:S01]  /*0650*/  @P0 IMAD.MOV.U32 R8, RZ, RZ, RZ ;  /* 0x000000ffff080224 */ /* 0x000fe200078e00ff */
[----:B------:R-:W-:Y:S01]  /*0660*/  @!P0 MOV R8, 0xffffffc0 ;  /* 0xffffffc000088802 */ /* 0x000fe20000000f00 */
[----:B------:R-:W-:Y:S01]  /*0670*/  @!P0 FFMA R0, R0, 1.84467440737095516160e+19, RZ ;  /* 0x5f80000000008823 */ /* 0x000fe200000000ff */
[----:B------:R-:W-:-:S03]  /*0680*/  @!P1 FFMA R13, R3, 1.84467440737095516160e+19, RZ ;  /* 0x5f800000030d9823 */ /* 0x000fc600000000ff */
[----:B------:R-:W-:-:S07]  /*0690*/  @!P1 VIADD R8, R8, 0x40 ;  /* 0x0000004008089836 */ /* 0x000fce0000000000 */
.L_x_5:
[----:B------:R-:W-:Y:S01]  /*06a0*/  LEA R12, R10, 0xc0800000, 0x17 ;  /* 0xc08000000a0c7811 */ /* 0x000fe200078eb8ff */
[----:B------:R-:W-:Y:S04]  /*06b0*/  BSSY.RECONVERGENT B2, `(.L_x_10) ;  /* 0x0000036000027945 */ /* 0x000fe80003800200 */
[----:B------:R-:W-:Y:S02]  /*06c0*/  IMAD.IADD R12, R13, 0x1, -R12 ;  /* 0x000000010d0c7824 */ /* 0x000fe400078e0a0c */
[----:B------:R-:W-:Y:S02]  /*06d0*/  VIADD R13, R16, 0xffffff81 ;  /* 0xffffff81100d7836 */ /* 0x000fe40000000000 */
[----:B------:R-:W0:Y:S01]  /*06e0*/  MUFU.RCP R14, R12 ;  /* 0x0000000c000e7308 */ /* 0x000e220000001000 */
[----:B------:R-:W-:Y:S01]  /*06f0*/  FADD.FTZ R15, -R12, -RZ ;  /* 0x800000ff0c0f7221 */ /* 0x000fe20000010100 */
[C---:B------:R-:W-:Y:S01]  /*0700*/  IMAD R0, R13.reuse, -0x800000, R0 ;  /* 0xff8000000d007824 */ /* 0x040fe200078e0200 */
[----:B------:R-:W-:-:S04]  /*0710*/  IADD3 R13, PT, PT, R13, 0x7f, -R10 ;  /* 0x0000007f0d0d7810 */ /* 0x000fc80007ffe80a */
[----:B------:R-:W-:Y:S01]  /*0720*/  IADD3 R13, PT, PT, R13, R8, RZ ;  /* 0x000000080d0d7210 */ /* 0x000fe20007ffe0ff */
[----:B0-----:R-:W-:-:S04]  /*0730*/  FFMA R17, R14, R15, 1 ;  /* 0x3f8000000e117423 */ /* 0x001fc8000000000f */
[----:B------:R-:W-:-:S04]  /*0740*/  FFMA R19, R14, R17, R14 ;  /* 0x000000110e137223 */ /* 0x000fc8000000000e */
[----:B------:R-:W-:-:S04]  /*0750*/  FFMA R14, R0, R19, RZ ;  /* 0x00000013000e7223 */ /* 0x000fc800000000ff */
[----:B------:R-:W-:-:S04]  /*0760*/  FFMA R17, R15, R14, R0 ;  /* 0x0000000e0f117223 */ /* 0x000fc80000000000 */
[----:B------:R-:W-:-:S04]  /*0770*/  FFMA R14, R19, R17, R14 ;  /* 0x00000011130e7223 */ /* 0x000fc8000000000e */
[----:B------:R-:W-:-:S04]  /*0780*/  FFMA R15, R15, R14, R0 ;  /* 0x0000000e0f0f7223 */ /* 0x000fc80000000000 */
[----:B------:R-:W-:-:S05]  /*0790*/  FFMA R0, R19, R15, R14 ;  /* 0x0000000f13007223 */ /* 0x000fca000000000e */
[----:B------:R-:W-:-:S04]  /*07a0*/  SHF.R.U32.HI R10, RZ, 0x17, R0 ;  /* 0x00000017ff0a7819 */ /* 0x000fc80000011600 */
[----:B------:R-:W-:-:S05]  /*07b0*/  LOP3.LUT R10, R10, 0xff, RZ, 0xc0, !PT ;  /* 0x000000ff0a0a7812 */ /* 0x000fca00078ec0ff */
[----:B------:R-:W-:-:S04]  /*07c0*/  IMAD.IADD R12, R10, 0x1, R13 ;  /* 0x000000010a0c7824 */ /* 0x000fc800078e020d */
[----:B------:R-:W-:-:S05]  /*07d0*/  VIADD R8, R12, 0xffffffff ;  /* 0xffffffff0c087836 */ /* 0x000fca0000000000 */
[----:B------:R-:W-:-:S13]  /*07e0*/  ISETP.GE.U32.AND P0, PT, R8, 0xfe, PT ;  /* 0x000000fe0800780c */ /* 0x000fda0003f06070 */
[----:B------:R-:W-:Y:S05]  /*07f0*/  @!P0 BRA `(.L_x_11) ;  /* 0x0000000000808947 */ /* 0x000fea0003800000 */
[----:B------:R-:W-:-:S13]  /*0800*/  ISETP.GT.AND P0, PT, R12, 0xfe, PT ;  /* 0x000000fe0c00780c */ /* 0x000fda0003f04270 */
[----:B------:R-:W-:Y:S05]  /*0810*/  @P0 BRA `(.L_x_12) ;  /* 0x00000000006c0947 */ /* 0x000fea0003800000 */
[----:B------:R-:W-:-:S13]  /*0820*/  ISETP.GE.AND P0, PT, R12, 0x1, PT ;  /* 0x000000010c00780c */ /* 0x000fda0003f06270 */
[----:B------:R-:W-:Y:S05]  /*0830*/  @P0 BRA `(.L_x_13) ;  /* 0x0000000000740947 */ /* 0x000fea0003800000 */
[----:B------:R-:W-:Y:S02]  /*0840*/  ISETP.GE.AND P0, PT, R12, -0x18, PT ;  /* 0xffffffe80c00780c */ /* 0x000fe40003f06270 */
[----:B------:R-:W-:-:S11]  /*0850*/  LOP3.LUT R0, R0, 0x80000000, RZ, 0xc0, !PT ;  /* 0x8000000000007812 */ /* 0x000fd600078ec0ff */
[----:B------:R-:W-:Y:S05]  /*0860*/  @!P0 BRA `(.L_x_13) ;  /* 0x0000000000688947 */ /* 0x000fea0003800000 */
[CCC-:B------:R-:W-:Y:S01]  /*0870*/  FFMA.RZ R8, R19.reuse, R15.reuse, R14.reuse ;  /* 0x0000000f13087223 */ /* 0x1c0fe2000000c00e */
[CCC-:B------:R-:W-:Y:S01]  /*0880*/  FFMA.RM R13, R19.reuse, R15.reuse, R14.reuse ;  /* 0x0000000f130d7223 */ /* 0x1c0fe2000000400e */
[C---:B------:R-:W-:Y:S02]  /*0890*/  ISETP.NE.AND P2, PT, R12.reuse, RZ, PT ;  /* 0x000000ff0c00720c */ /* 0x040fe40003f45270 */
[----:B------:R-:W-:Y:S02]  /*08a0*/  ISETP.NE.AND P1, PT, R12, RZ, PT ;  /* 0x000000ff0c00720c */ /* 0x000fe40003f25270 */
[----:B------:R-:W-:Y:S01]  /*08b0*/  LOP3.LUT R10, R8, 0x7fffff, RZ, 0xc0, !PT ;  /* 0x007fffff080a7812 */ /* 0x000fe200078ec0ff */
[----:B------:R-:W-:Y:S01]  /*08c0*/  FFMA.RP R8, R19, R15, R14 ;  /* 0x0000000f13087223 */ /* 0x000fe2000000800e */
[C---:B------:R-:W-:Y:S01]  /*08d0*/  VIADD R15, R12.reuse, 0x20 ;  /* 0x000000200c0f7836 */ /* 0x040fe20000000000 */
[----:B------:R-:W-:Y:S02]  /*08e0*/  IADD3 R12, PT, PT, -R12, RZ, RZ ;  /* 0x000000ff0c0c7210 */ /* 0x000fe40007ffe1ff */
[----:B------:R-:W-:-:S02]  /*08f0*/  LOP3.LUT R10, R10, 0x800000, RZ, 0xfc, !PT ;  /* 0x008000000a0a7812 */ /* 0x000fc400078efcff */
[----:B------:R-:W-:Y:S02]  /*0900*/  FSETP.NEU.FTZ.AND P0, PT, R8, R13, PT ;  /* 0x0000000d0800720b */ /* 0x000fe40003f1d000 */
[----:B------:R-:W-:Y:S02]  /*0910*/  SHF.L.U32 R15, R10, R15, RZ ;  /* 0x0000000f0a0f7219 */ /* 0x000fe400000006ff */
[----:B------:R-:W-:Y:S02]  /*0920*/  SEL R13, R12, RZ, P2 ;  /* 0x000000ff0c0d7207 */ /* 0x000fe40001000000 */
[----:B------:R-:W-:Y:S02]  /*0930*/  ISETP.NE.AND P1, PT, R15, RZ, P1 ;  /* 0x000000ff0f00720c */ /* 0x000fe40000f25270 */
[----:B------:R-:W-:Y:S02]  /*0940*/  SHF.R.U32.HI R13, RZ, R13, R10 ;  /* 0x0000000dff0d7219 */ /* 0x000fe4000001160a */
[----:B------:R-:W-:-:S02]  /*0950*/  PLOP3.LUT P0, PT, P0, P1, PT, 0xf8, 0x8f ;  /* 0x00000000008f781c */ /* 0x000fc40000703f70 */
[----:B------:R-:W-:Y:S02]  /*0960*/  SHF.R.U32.HI R15, RZ, 0x1, R13 ;  /* 0x00000001ff0f7819 */ /* 0x000fe4000001160d */
[----:B------:R-:W-:-:S04]  /*0970*/  SEL R8, RZ, 0x1, !P0 ;  /* 0x00000001ff087807 */ /* 0x000fc80004000000 */
[----:B------:R-:W-:-:S04]  /*0980*/  LOP3.LUT R8, R8, 0x1, R15, 0xf8, !PT ;  /* 0x0000000108087812 */ /* 0x000fc800078ef80f */
[----:B------:R-:W-:-:S05]  /*0990*/  LOP3.LUT R8, R8, R13, RZ, 0xc0, !PT ;  /* 0x0000000d08087212 */ /* 0x000fca00078ec0ff */
[----:B------:R-:W-:-:S05]  /*09a0*/  IMAD.IADD R15, R15, 0x1, R8 ;  /* 0x000000010f0f7824 */ /* 0x000fca00078e0208 */
[----:B------:R-:W-:Y:S01]  /*09b0*/  LOP3.LUT R0, R15, R0, RZ, 0xfc, !PT ;  /* 0x000000000f007212 */ /* 0x000fe200078efcff */
[----:B------:R-:W-:Y:S06]  /*09c0*/  BRA `(.L_x_13) ;  /* 0x0000000000107947 */ /* 0x000fec0003800000 */
.L_x_12:
[----:B------:R-:W-:-:S04]  /*09d0*/  LOP3.LUT R0, R0, 0x80000000, RZ, 0xc0, !PT ;  /* 0x8000000000007812 */ /* 0x000fc800078ec0ff */
[----:B------:R-:W-:Y:S01]  /*09e0*/  LOP3.LUT R0, R0, 0x7f800000, RZ, 0xfc, !PT ;  /* 0x7f80000000007812 */ /* 0x000fe200078efcff */
[----:B------:R-:W-:Y:S06]  /*09f0*/  BRA `(.L_x_13) ;  /* 0x0000000000047947 */ /* 0x000fec0003800000 */
.L_x_11:
[----:B------:R-:W-:-:S07]  /*0a00*/  IMAD R0, R13, 0x800000, R0 ;  /* 0x008000000d007824 */ /* 0x000fce00078e0200 */
.L_x_13:
[----:B------:R-:W-:Y:S05]  /*0a10*/  BSYNC.RECONVERGENT B2 ;  /* 0x0000000000027941 */ /* 0x000fea0003800200 */
.L_x_10:
[----:B------:R-:W-:Y:S05]  /*0a20*/  BRA `(.L_x_14) ;  /* 0x0000000000207947 */ /* 0x000fea0003800000 */
.L_x_9:
[----:B------:R-:W-:-:S04]  /*0a30*/  LOP3.LUT R0, R13, 0x80000000, R0, 0x48, !PT ;  /* 0x800000000d007812 */ /* 0x000fc800078e4800 */
[----:B------:R-:W-:Y:S01]  /*0a40*/  LOP3.LUT R0, R0, 0x7f800000, RZ, 0xfc, !PT ;  /* 0x7f80000000007812 */ /* 0x000fe200078efcff */
[----:B------:R-:W-:Y:S06]  /*0a50*/  BRA `(.L_x_14) ;  /* 0x0000000000147947 */ /* 0x000fec0003800000 */
.L_x_8:
[----:B------:R-:W-:Y:S01]  /*0a60*/  LOP3.LUT R0, R13, 0x80000000, R0, 0x48, !PT ;  /* 0x800000000d007812 */ /* 0x000fe200078e4800 */
[----:B------:R-:W-:Y:S06]  /*0a70*/  BRA `(.L_x_14) ;  /* 0x00000000000c7947 */ /* 0x000fec0003800000 */
.L_x_7:
[----:B------:R-:W0:Y:S01]  /*0a80*/  MUFU.RSQ R0, -QNAN ;  /* 0xffc0000000007908 */ /* 0x000e220000001400 */
[----:B------:R-:W-:Y:S05]  /*0a90*/  BRA `(.L_x_14) ;  /* 0x0000000000047947 */ /* 0x000fea0003800000 */
.L_x_6:
[----:B------:R-:W-:-:S07]  /*0aa0*/  FADD.FTZ R0, R0, R3 ;  /* 0x0000000300007221 */ /* 0x000fce0000010000 */
.L_x_14:
[----:B------:R-:W-:Y:S05]  /*0ab0*/  BSYNC.RECONVERGENT B1 ;  /* 0x0000000000017941 */ /* 0x000fea0003800200 */
.L_x_4:
[----:B------:R-:W-:Y:S01]  /*0ac0*/  MOV R12, R2 ;  /* 0x00000002000c7202 */ /* 0x000fe20000000f00 */
[----:B------:R-:W-:-:S04]  /*0ad0*/  IMAD.MOV.U32 R13, RZ, RZ, 0x0 ;  /* 0x00000000ff0d7424 */ /* 0x000fc800078e00ff */
[----:B0-----:R-:W-:Y:S05]  /*0ae0*/  RET.REL.NODEC R12 `(_Z37Kernel_semi_implicit_time_integrationiiffPfS_P6float2S1_) ;  /* 0xfffffff40c447950 */ /* 0x001fea0003c3ffff */
.L_x_15:
[----:B------:R-:W-:-:S00]  /*0af0*/  BRA `(.L_x_15) ;  /* 0xfffffffc00fc7947 */ /* 0x000fc0000383ffff */
[----:B------:R-:W-:-:S00]  /*0b00*/  NOP ;  /* 0x0000000000007918 */ /* 0x000fc00000000000 */
[----:B------:R-:W-:-:S00]  /*0b10*/  NOP ;  /* 0x0000000000007918 */ /* 0x000fc00000000000 */
[----:B------:R-:W-:-:S00]  /*0b20*/  NOP ;  /* 0x0000000000007918 */ /* 0x000fc00000000000 */
[----:B------:R-:W-:-:S00]  /*0b30*/  NOP ;  /* 0x0000000000007918 */ /* 0x000fc00000000000 */
[----:B------:R-:W-:-:S00]  /*0b40*/  NOP ;  /* 0x0000000000007918 */ /* 0x000fc00000000000 */
[----:B------:R-:W-:-:S00]  /*0b50*/  NOP ;  /* 0x0000000000007918 */ /* 0x000fc00000000000 */
[----:B------:R-:W-:-:S00]  /*0b60*/  NOP ;  /* 0x0000000000007918 */ /* 0x000fc00000000000 */
[----:B------:R-:W-:-:S00]  /*0b70*/  NOP ;  /* 0x0000000000007918 */ /* 0x000fc00000000000 */
.L_x_16:


//--------------------- .nv.shared.reserved.0     --------------------------
	.section	.nv.shared.reserved.0,"aw",@nobits
	.weak		__nv_reservedSMEM_offset_0_alias
	.size		__nv_reservedSMEM_offset_0_alias, 0, 64
	.other		__nv_reservedSMEM_offset_0_alias,@"STO_CUDA_RESERVED_SHARED STV_DEFAULT"
__nv_reservedSMEM_offset_0_alias:
	.zero		0
	.zero		64


//--------------------- .nv.constant0._Z37Kernel_semi_implicit_time_integrationiiffPfS_P6float2S1_ --------------------------
	.section	.nv.constant0._Z37Kernel_semi_implicit_time_integrationiiffPfS_P6float2S1_,"a",@progbits
	.sectionflags	@""
	.align	4
.nv.constant0._Z37Kernel_semi_implicit_time_integrationiiffPfS_P6float2S1_:
	.zero		944


//--------------------- SYMBOLS --------------------------

	.type		.nv.reservedSmem.offset0,@object
	.size		.nv.reservedSmem.offset0,0x4
